//
// Generated by NVIDIA NVVM Compiler
//
// Compiler Build ID: CL-36424714
// Cuda compilation tools, release 13.0, V13.0.88
// Based on NVVM 20.0.0
//

.version 9.0
.target sm_100
.address_size 64

	// .globl	_Z15sqrt_log_kernelPKfS0_Pfi

.visible .entry _Z15sqrt_log_kernelPKfS0_Pfi(
	.param .u64 .ptr .align 1 _Z15sqrt_log_kernelPKfS0_Pfi_param_0,
	.param .u64 .ptr .align 1 _Z15sqrt_log_kernelPKfS0_Pfi_param_1,
	.param .u64 .ptr .align 1 _Z15sqrt_log_kernelPKfS0_Pfi_param_2,
	.param .u32 _Z15sqrt_log_kernelPKfS0_Pfi_param_3
)
{
	.reg .pred 	%p<5>;
	.reg .b32 	%r<10>;
	.reg .b32 	%f<27>;
	.reg .b64 	%rd<11>;

	ld.param.u64 	%rd1, [_Z15sqrt_log_kernelPKfS0_Pfi_param_0];
	ld.param.u64 	%rd2, [_Z15sqrt_log_kernelPKfS0_Pfi_param_1];
	ld.param.u64 	%rd3, [_Z15sqrt_log_kernelPKfS0_Pfi_param_2];
	ld.param.u32 	%r2, [_Z15sqrt_log_kernelPKfS0_Pfi_param_3];
	mov.u32 	%r3, %ctaid.x;
	mov.u32 	%r4, %ntid.x;
	mov.u32 	%r5, %tid.x;
	mad.lo.s32 	%r1, %r3, %r4, %r5;
	setp.ge.s32 	%p1, %r1, %r2;
	@%p1 bra 	$L__BB0_2;
	cvta.to.global.u64 	%rd4, %rd1;
	cvta.to.global.u64 	%rd5, %rd2;
	cvta.to.global.u64 	%rd6, %rd3;
	mul.wide.s32 	%rd7, %r1, 4;
	add.s64 	%rd8, %rd4, %rd7;
	ld.global.f32 	%f1, [%rd8];
	sqrt.rn.f32 	%f2, %f1;
	add.s64 	%rd9, %rd5, %rd7;
	ld.global.f32 	%f3, [%rd9];
	add.f32 	%f4, %f3, 0f358637BD;
	setp.lt.f32 	%p2, %f4, 0f00800000;
	mul.f32 	%f5, %f4, 0f4B000000;
	selp.f32 	%f6, %f5, %f4, %p2;
	selp.f32 	%f7, 0fC1B80000, 0f00000000, %p2;
	mov.b32 	%r6, %f6;
	add.s32 	%r7, %r6, -1059760811;
	and.b32  	%r8, %r7, -8388608;
	sub.s32 	%r9, %r6, %r8;
	mov.b32 	%f8, %r9;
	cvt.rn.f32.s32 	%f9, %r8;
	fma.rn.f32 	%f10, %f9, 0f34000000, %f7;
	add.f32 	%f11, %f8, 0fBF800000;
	fma.rn.f32 	%f12, %f11, 0fBE055027, 0f3E1039F6;
	fma.rn.f32 	%f13, %f12, %f11, 0fBDF8CDCC;
	fma.rn.f32 	%f14, %f13, %f11, 0f3E0F2955;
	fma.rn.f32 	%f15, %f14, %f11, 0fBE2AD8B9;
	fma.rn.f32 	%f16, %f15, %f11, 0f3E4CED0B;
	fma.rn.f32 	%f17, %f16, %f11, 0fBE7FFF22;
	fma.rn.f32 	%f18, %f17, %f11, 0f3EAAAA78;
	fma.rn.f32 	%f19, %f18, %f11, 0fBF000000;
	mul.f32 	%f20, %f11, %f19;
	fma.rn.f32 	%f21, %f20, %f11, %f11;
	fma.rn.f32 	%f22, %f10, 0f3F317218, %f21;
	setp.gt.u32 	%p3, %r6, 2139095039;
	fma.rn.f32 	%f23, %f6, 0f7F800000, 0f7F800000;
	selp.f32 	%f24, %f23, %f22, %p3;
	setp.eq.f32 	%p4, %f6, 0f00000000;
	selp.f32 	%f25, 0fFF800000, %f24, %p4;
	add.f32 	%f26, %f2, %f25;
	add.s64 	%rd10, %rd6, %rd7;
	st.global.f32 	[%rd10], %f26;
$L__BB0_2:
	ret;

}


// ===== COMPILED SASS (sm_100) =====

	.target	sm_100

	.elftype	@"ET_EXEC"


//--------------------- .note.nv.tkinfo           --------------------------
	.section	.note.nv.tkinfo,"",@"SHT_NOTE"
	.sectionflags	@"SHF_NOTE_NV_TKINFO"
	.tkinfo
        /*0018*/ 	.word	0x00000002
        /*0030*/ 	.string	""
        /*0030*/ 	.string	"ptxas"
        /*0030*/ 	.string	"Cuda compilation tools, release 13.0, V13.0.88"
        /*0030*/ 	.string	"Build cuda_13.0.r13.0/compiler.36424714_0"
        /*0030*/ 	.string	"-arch sm_100 -m 64 "



//--------------------- .note.nv.cuinfo           --------------------------
	.section	.note.nv.cuinfo,"",@"SHT_NOTE"
	.sectionflags	@"SHF_NOTE_NV_CUINFO"
        /*0018*/ 	.short	0x0002
        /*001a*/ 	.short	0x0064
        /*001c*/ 	.short	0x0082
	.zero		2


//--------------------- .nv.info                  --------------------------
	.section	.nv.info,"",@"SHT_CUDA_INFO"
	.align	4


	//----- nvinfo : EIATTR_REGCOUNT
	.align		4
        /*0000*/ 	.byte	0x04, 0x2f
        /*0002*/ 	.short	(.L_1 - .L_0)
	.align		4
.L_0:
        /*0004*/ 	.word	index@(_Z15sqrt_log_kernelPKfS0_Pfi)
        /*0008*/ 	.word	0x0000000d


	//----- nvinfo : EIATTR_FRAME_SIZE
	.align		4
.L_1:
        /*000c*/ 	.byte	0x04, 0x11
        /*000e*/ 	.short	(.L_3 - .L_2)
	.align		4
.L_2:
        /*0010*/ 	.word	index@($__internal_0_$__cuda_sm20_sqrt_rn_f32_slowpath)
        /*0014*/ 	.word	0x00000000


	//----- nvinfo : EIATTR_FRAME_SIZE
	.align		4
.L_3:
        /*0018*/ 	.byte	0x04, 0x11
        /*001a*/ 	.short	(.L_5 - .L_4)
	.align		4
.L_4:
        /*001c*/ 	.word	index@(_Z15sqrt_log_kernelPKfS0_Pfi)
        /*0020*/ 	.word	0x00000000


	//----- nvinfo : EIATTR_MIN_STACK_SIZE
	.align		4
.L_5:
        /*0024*/ 	.byte	0x04, 0x12
        /*0026*/ 	.short	(.L_7 - .L_6)
	.align		4
.L_6:
        /*0028*/ 	.word	index@(_Z15sqrt_log_kernelPKfS0_Pfi)
        /*002c*/ 	.word	0x00000000
.L_7:


//--------------------- .nv.compat                --------------------------
	.section	.nv.compat,"",@"SHT_CUDA_COMPAT_INFO"
	.align	4
        /*0000*/ 	.byte	0x02, 0x09, 0x00, 0x00, 0x02, 0x02, 0x01, 0x00, 0x02, 0x05, 0x05, 0x00, 0x03, 0x07, 0x01, 0x01
        /*0010*/ 	.byte	0x02, 0x03, 0x00, 0x00, 0x02, 0x06, 0x01, 0x00, 0x04, 0x0b, 0x08, 0x00, 0x01, 0x00, 0x00, 0x00
        /*0020*/ 	.byte	0x00, 0x00, 0x00, 0x00


//--------------------- .nv.info._Z15sqrt_log_kernelPKfS0_Pfi --------------------------
	.section	.nv.info._Z15sqrt_log_kernelPKfS0_Pfi,"",@"SHT_CUDA_INFO"
	.sectionflags	@""
	.align	4


	//----- nvinfo : EIATTR_CUDA_API_VERSION
	.align		4
        /*0000*/ 	.byte	0x04, 0x37
        /*0002*/ 	.short	(.L_9 - .L_8)
.L_8:
        /*0004*/ 	.word	0x00000082


	//----- nvinfo : EIATTR_KPARAM_INFO
	.align		4
.L_9:
        /*0008*/ 	.byte	0x04, 0x17
        /*000a*/ 	.short	(.L_11 - .L_10)
.L_10:
        /*000c*/ 	.word	0x00000000
        /*0010*/ 	.short	0x0003
        /*0012*/ 	.short	0x0018
        /*0014*/ 	.byte	0x00, 0xf0, 0x11, 0x00


	//----- nvinfo : EIATTR_KPARAM_INFO
	.align		4
.L_11:
        /*0018*/ 	.byte	0x04, 0x17
        /*001a*/ 	.short	(.L_13 - .L_12)
.L_12:
        /*001c*/ 	.word	0x00000000
        /*0020*/ 	.short	0x0002
        /*0022*/ 	.short	0x0010
        /*0024*/ 	.byte	0x00, 0xf5, 0x21, 0x00


	//----- nvinfo : EIATTR_KPARAM_INFO
	.align		4
.L_13:
        /*0028*/ 	.byte	0x04, 0x17
        /*002a*/ 	.short	(.L_15 - .L_14)
.L_14:
        /*002c*/ 	.word	0x00000000
        /*0030*/ 	.short	0x0001
        /*0032*/ 	.short	0x0008
        /*0034*/ 	.byte	0x00, 0xf5, 0x21, 0x00


	//----- nvinfo : EIATTR_KPARAM_INFO
	.align		4
.L_15:
        /*0038*/ 	.byte	0x04, 0x17
        /*003a*/ 	.short	(.L_17 - .L_16)
.L_16:
        /*003c*/ 	.word	0x00000000
        /*0040*/ 	.short	0x0000
        /*0042*/ 	.short	0x0000
        /*0044*/ 	.byte	0x00, 0xf5, 0x21, 0x00


	//----- nvinfo : EIATTR_SPARSE_MMA_MASK
	.align		4
.L_17:
        /*0048*/ 	.byte	0x03, 0x50
        /*004a*/ 	.short	0x0000


	//----- nvinfo : EIATTR_MAXREG_COUNT
	.align		4
        /*004c*/ 	.byte	0x03, 0x1b
        /*004e*/ 	.short	0x00ff


	//----- nvinfo : EIATTR_MERCURY_ISA_VERSION
	.align		4
        /*0050*/ 	.byte	0x03, 0x5f
        /*0052*/ 	.short	0x0101


	//----- nvinfo : EIATTR_VRC_CTA_INIT_COUNT
	.align		4
        /*0054*/ 	.byte	0x02, 0x4a
	.zero		1
	.zero		1


	//----- nvinfo : EIATTR_EXIT_INSTR_OFFSETS
	.align		4
        /*0058*/ 	.byte	0x04, 0x1c
        /*005a*/ 	.short	(.L_19 - .L_18)


	//   ....[0]....
.L_18:
        /*005c*/ 	.word	0x00000070


	//   ....[1]....
        /*0060*/ 	.word	0x000003c0


	//----- nvinfo : EIATTR_CRS_STACK_SIZE
	.align		4
.L_19:
        /*0064*/ 	.byte	0x04, 0x1e
        /*0066*/ 	.short	(.L_21 - .L_20)
.L_20:
        /*0068*/ 	.word	0x00000000


	//----- nvinfo : EIATTR_CBANK_PARAM_SIZE
	.align		4
.L_21:
        /*006c*/ 	.byte	0x03, 0x19
        /*006e*/ 	.short	0x001c


	//----- nvinfo : EIATTR_PARAM_CBANK
	.align		4
        /*0070*/ 	.byte	0x04, 0x0a
        /*0072*/ 	.short	(.L_23 - .L_22)
	.align		4
.L_22:
        /*0074*/ 	.word	index@(.nv.constant0._Z15sqrt_log_kernelPKfS0_Pfi)
        /*0078*/ 	.short	0x0380
        /*007a*/ 	.short	0x001c


	//----- nvinfo : EIATTR_SW_WAR
	.align		4
.L_23:
        /*007c*/ 	.byte	0x04, 0x36
        /*007e*/ 	.short	(.L_25 - .L_24)
.L_24:
        /*0080*/ 	.word	0x00000008
.L_25:


//--------------------- .nv.callgraph             --------------------------
	.section	.nv.callgraph,"",@"SHT_CUDA_CALLGRAPH"
	.align	4
	.sectionentsize	8
	.align		4
        /*0000*/ 	.word	0x00000000
	.align		4
        /*0004*/ 	.word	0xffffffff
	.align		4
        /*0008*/ 	.word	0x00000000
	.align		4
        /*000c*/ 	.word	0xfffffffe
	.align		4
        /*0010*/ 	.word	0x00000000
	.align		4
        /*0014*/ 	.word	0xfffffffd
	.align		4
        /*0018*/ 	.word	0x00000000
	.align		4
        /*001c*/ 	.word	0xfffffffc


//--------------------- .text._Z15sqrt_log_kernelPKfS0_Pfi --------------------------
	.section	.text._Z15sqrt_log_kernelPKfS0_Pfi,"ax",@progbits
	.align	128
        .global         _Z15sqrt_log_kernelPKfS0_Pfi
        .type           _Z15sqrt_log_kernelPKfS0_Pfi,@function
        .size           _Z15sqrt_log_kernelPKfS0_Pfi,(.L_x_5 - _Z15sqrt_log_kernelPKfS0_Pfi)
        .other          _Z15sqrt_log_kernelPKfS0_Pfi,@"STO_CUDA_ENTRY STV_DEFAULT"
_Z15sqrt_log_kernelPKfS0_Pfi:
.text._Z15sqrt_log_kernelPKfS0_Pfi:
[----:B------:R-:W-:Y:S01]  /*0000*/  LDC R1, c[0x0][0x37c] ;  /* 0x0000df00ff017b82 */ /* 0x000fe20000000800 */
[----:B------:R-:W0:Y:S07]  /*0010*/  S2R R3, SR_TID.X ;  /* 0x0000000000037919 */ /* 0x000e2e0000002100 */
[----:B------:R-:W0:Y:S01]  /*0020*/  S2UR UR4, SR_CTAID.X ;  /* 0x00000000000479c3 */ /* 0x000e220000002500 */
[----:B------:R-:W1:Y:S07]  /*0030*/  LDCU UR5, c[0x0][0x398] ;  /* 0x00007300ff0577ac */ /* 0x000e6e0008000800 */
[----:B------:R-:W0:Y:S02]  /*0040*/  LDC R2, c[0x0][0x360] ;  /* 0x0000d800ff027b82 */ /* 0x000e240000000800 */
[----:B0-----:R-:W-:-:S05]  /*0050*/  IMAD R2, R2, UR4, R3 ;  /* 0x0000000402027c24 */ /* 0x001fca000f8e0203 */
[----:B-1----:R-:W-:-:S13]  /*0060*/  ISETP.GE.AND P0, PT, R2, UR5, PT ;  /* 0x0000000502007c0c */ /* 0x002fda000bf06270 */
[----:B------:R-:W-:Y:S05]  /*0070*/  @P0 EXIT ;  /* 0x000000000000094d */ /* 0x000fea0003800000 */
[----:B------:R-:W0:Y:S01]  /*0080*/  LDC.64 R4, c[0x0][0x380] ;  /* 0x0000e000ff047b82 */ /* 0x000e220000000a00 */
[----:B------:R-:W1:Y:S01]  /*0090*/  LDCU.64 UR4, c[0x0][0x358] ;  /* 0x00006b00ff0477ac */ /* 0x000e620008000a00 */
[----:B0-----:R-:W-:-:S05]  /*00a0*/  IMAD.WIDE R4, R2, 0x4, R4 ;  /* 0x0000000402047825 */ /* 0x001fca00078e0204 */
[----:B-1----:R-:W2:Y:S01]  /*00b0*/  LDG.E R0, desc[UR4][R4.64] ;  /* 0x0000000404007981 */ /* 0x002ea2000c1e1900 */
[----:B------:R-:W-:Y:S01]  /*00c0*/  BSSY.RECONVERGENT B0, `(.L_x_0) ;  /* 0x000000d000007945 */ /* 0x000fe20003800200 */
[----:B--2---:R-:W-:Y:S01]  /*00d0*/  IADD3 R6, PT, PT, R0, -0xd000000, RZ ;  /* 0xf300000000067810 */ /* 0x004fe20007ffe0ff */
[----:B------:R0:W1:Y:S03]  /*00e0*/  MUFU.RSQ R3, R0 ;  /* 0x0000000000037308 */ /* 0x0000660000001400 */
[----:B------:R-:W-:-:S13]  /*00f0*/  ISETP.GT.U32.AND P0, PT, R6, 0x727fffff, PT ;  /* 0x727fffff0600780c */ /* 0x000fda0003f04070 */
[----:B0-----:R-:W-:Y:S05]  /*0100*/  @!P0 BRA `(.L_x_1) ;  /* 0x0000000000108947 */ /* 0x001fea0003800000 */
[----:B------:R-:W-:-:S07]  /*0110*/  MOV R8, 0x130 ;  /* 0x0000013000087802 */ /* 0x000fce0000000f00 */
[----:B-1----:R-:W-:Y:S05]  /*0120*/  CALL.REL.NOINC `($__internal_0_$__cuda_sm20_sqrt_rn_f32_slowpath) ;  /* 0x0000000000a87944 */ /* 0x002fea0003c00000 */
[----:B------:R-:W-:Y:S01]  /*0130*/  MOV R0, R3 ;  /* 0x0000000300007202 */ /* 0x000fe20000000f00 */
[----:B------:R-:W-:Y:S06]  /*0140*/  BRA `(.L_x_2) ;  /* 0x0000000000107947 */ /* 0x000fec0003800000 */
.L_x_1:
[----:B-1----:R-:W-:Y:S01]  /*0150*/  FMUL.FTZ R5, R0, R3 ;  /* 0x0000000300057220 */ /* 0x002fe20000410000 */
[----:B------:R-:W-:-:S03]  /*0160*/  FMUL.FTZ R3, R3, 0.5 ;  /* 0x3f00000003037820 */ /* 0x000fc60000410000 */
[----:B------:R-:W-:-:S04]  /*0170*/  FFMA R0, -R5, R5, R0 ;  /* 0x0000000505007223 */ /* 0x000fc80000000100 */
[----:B------:R-:W-:-:S07]  /*0180*/  FFMA R0, R0, R3, R5 ;  /* 0x0000000300007223 */ /* 0x000fce0000000005 */
.L_x_2:
[----:B------:R-:W-:Y:S05]  /*0190*/  BSYNC.RECONVERGENT B0 ;  /* 0x0000000000007941 */ /* 0x000fea0003800200 */
.L_x_0:
[----:B------:R-:W0:Y:S02]  /*01a0*/  LDC.64 R4, c[0x0][0x388] ;  /* 0x0000e200ff047b82 */ /* 0x000e240000000a00 */
[----:B0-----:R-:W-:-:S06]  /*01b0*/  IMAD.WIDE R4, R2, 0x4, R4 ;  /* 0x0000000402047825 */ /* 0x001fcc00078e0204 */
[----:B------:R-:W2:Y:S01]  /*01c0*/  LDG.E R4, desc[UR4][R4.64] ;  /* 0x0000000404047981 */ /* 0x000ea2000c1e1900 */
[----:B------:R-:W-:Y:S02]  /*01d0*/  HFMA2 R10, -RZ, RZ, 1.5048828125, 33.21875 ;  /* 0x3e055027ff0a7431 */ /* 0x000fe400000001ff */
[----:B--2---:R-:W-:Y:S02]  /*01e0*/  FADD R3, R4, 9.9999999747524270788e-07 ;  /* 0x358637bd04037421 */ /* 0x004fe40000000000 */
[----:B------:R-:W0:Y:S03]  /*01f0*/  LDC.64 R4, c[0x0][0x390] ;  /* 0x0000e400ff047b82 */ /* 0x000e260000000a00 */
[----:B------:R-:W-:-:S13]  /*0200*/  FSETP.GEU.AND P0, PT, R3, 1.175494350822287508e-38, PT ;  /* 0x008000000300780b */ /* 0x000fda0003f0e000 */
[----:B------:R-:W-:-:S05]  /*0210*/  @!P0 FMUL R3, R3, 8388608 ;  /* 0x4b00000003038820 */ /* 0x000fca0000400000 */
[----:B------:R-:W-:Y:S01]  /*0220*/  IADD3 R6, PT, PT, R3, -0x3f2aaaab, RZ ;  /* 0xc0d5555503067810 */ /* 0x000fe20007ffe0ff */
[----:B0-----:R-:W-:-:S03]  /*0230*/  IMAD.WIDE R4, R2, 0x4, R4 ;  /* 0x0000000402047825 */ /* 0x001fc600078e0204 */
[----:B------:R-:W-:-:S04]  /*0240*/  LOP3.LUT R8, R6, 0xff800000, RZ, 0xc0, !PT ;  /* 0xff80000006087812 */ /* 0x000fc800078ec0ff */
[-C--:B------:R-:W-:Y:S02]  /*0250*/  IADD3 R6, PT, PT, R3, -R8.reuse, RZ ;  /* 0x8000000803067210 */ /* 0x080fe40007ffe0ff */
[----:B------:R-:W-:Y:S02]  /*0260*/  I2FP.F32.S32 R7, R8 ;  /* 0x0000000800077245 */ /* 0x000fe40000201400 */
[----:B------:R-:W-:Y:S01]  /*0270*/  MOV R8, 0x7f800000 ;  /* 0x7f80000000087802 */ /* 0x000fe20000000f00 */
[----:B------:R-:W-:-:S04]  /*0280*/  FADD R9, R6, -1 ;  /* 0xbf80000006097421 */ /* 0x000fc80000000000 */
[----:B------:R-:W-:-:S04]  /*0290*/  FFMA R6, R9, -R10, 0.14084610342979431152 ;  /* 0x3e1039f609067423 */ /* 0x000fc8000000080a */
[----:B------:R-:W-:-:S04]  /*02a0*/  FFMA R6, R9, R6, -0.12148627638816833496 ;  /* 0xbdf8cdcc09067423 */ /* 0x000fc80000000006 */
[----:B------:R-:W-:-:S04]  /*02b0*/  FFMA R6, R9, R6, 0.13980610668659210205 ;  /* 0x3e0f295509067423 */ /* 0x000fc80000000006 */
[----:B------:R-:W-:-:S04]  /*02c0*/  FFMA R6, R9, R6, -0.16684235632419586182 ;  /* 0xbe2ad8b909067423 */ /* 0x000fc80000000006 */
[----:B------:R-:W-:-:S04]  /*02d0*/  FFMA R6, R9, R6, 0.20012299716472625732 ;  /* 0x3e4ced0b09067423 */ /* 0x000fc80000000006 */
[----:B------:R-:W-:-:S04]  /*02e0*/  FFMA R6, R9, R6, -0.24999669194221496582 ;  /* 0xbe7fff2209067423 */ /* 0x000fc80000000006 */
[----:B------:R-:W-:-:S04]  /*02f0*/  FFMA R6, R9, R6, 0.33333182334899902344 ;  /* 0x3eaaaa7809067423 */ /* 0x000fc80000000006 */
[----:B------:R-:W-:Y:S01]  /*0300*/  FFMA R10, R9, R6, -0.5 ;  /* 0xbf000000090a7423 */ /* 0x000fe20000000006 */
[----:B------:R-:W-:Y:S02]  /*0310*/  FSEL R6, RZ, -23, P0 ;  /* 0xc1b80000ff067808 */ /* 0x000fe40000000000 */
[----:B------:R-:W-:Y:S01]  /*0320*/  ISETP.GT.U32.AND P0, PT, R3, 0x7f7fffff, PT ;  /* 0x7f7fffff0300780c */ /* 0x000fe20003f04070 */
[----:B------:R-:W-:Y:S02]  /*0330*/  FMUL R10, R9, R10 ;  /* 0x0000000a090a7220 */ /* 0x000fe40000400000 */
[----:B------:R-:W-:Y:S02]  /*0340*/  FFMA R6, R7, 1.1920928955078125e-07, R6 ;  /* 0x3400000007067823 */ /* 0x000fe40000000006 */
[----:B------:R-:W-:-:S04]  /*0350*/  FFMA R9, R9, R10, R9 ;  /* 0x0000000a09097223 */ /* 0x000fc80000000009 */
[----:B------:R-:W-:-:S04]  /*0360*/  FFMA R6, R6, 0.69314718246459960938, R9 ;  /* 0x3f31721806067823 */ /* 0x000fc80000000009 */
[C---:B------:R-:W-:Y:S01]  /*0370*/  @P0 FFMA R6, R3.reuse, R8, +INF ;  /* 0x7f80000003060423 */ /* 0x040fe20000000008 */
[----:B------:R-:W-:-:S04]  /*0380*/  FSETP.NEU.AND P0, PT, R3, RZ, PT ;  /* 0x000000ff0300720b */ /* 0x000fc80003f0d000 */
[----:B------:R-:W-:-:S05]  /*0390*/  FSEL R3, R6, -INF , P0 ;  /* 0xff80000006037808 */ /* 0x000fca0000000000 */
[----:B------:R-:W-:-:S05]  /*03a0*/  FADD R3, R3, R0 ;  /* 0x0000000003037221 */ /* 0x000fca0000000000 */
[----:B------:R-:W-:Y:S01]  /*03b0*/  STG.E desc[UR4][R4.64], R3 ;  /* 0x0000000304007986 */ /* 0x000fe2000c101904 */
[----:B------:R-:W-:Y:S05]  /*03c0*/  EXIT ;  /* 0x000000000000794d */ /* 0x000fea0003800000 */
        .weak           $__internal_0_$__cuda_sm20_sqrt_rn_f32_slowpath
        .type           $__internal_0_$__cuda_sm20_sqrt_rn_f32_slowpath,@function
        .size           $__internal_0_$__cuda_sm20_sqrt_rn_f32_slowpath,(.L_x_5 - $__internal_0_$__cuda_sm20_sqrt_rn_f32_slowpath)
$__internal_0_$__cuda_sm20_sqrt_rn_f32_slowpath:
[----:B------:R-:W-:-:S13]  /*03d0*/  LOP3.LUT P0, RZ, R0, 0x7fffffff, RZ, 0xc0, !PT ;  /* 0x7fffffff00ff7812 */ /* 0x000fda000780c0ff */
[----:B------:R-:W-:Y:S01]  /*03e0*/  @!P0 MOV R3, R0 ;  /* 0x0000000000038202 */ /* 0x000fe20000000f00 */
[----:B------:R-:W-:Y:S06]  /*03f0*/  @!P0 BRA `(.L_x_3) ;  /* 0x0000000000408947 */ /* 0x000fec0003800000 */
[----:B------:R-:W-:-:S13]  /*0400*/  FSETP.GEU.FTZ.AND P0, PT, R0, RZ, PT ;  /* 0x000000ff0000720b */ /* 0x000fda0003f1e000 */
[----:B------:R-:W-:Y:S01]  /*0410*/  @!P0 MOV R3, 0x7fffffff ;  /* 0x7fffffff00038802 */ /* 0x000fe20000000f00 */
[----:B------:R-:W-:Y:S06]  /*0420*/  @!P0 BRA `(.L_x_3) ;  /* 0x0000000000348947 */ /* 0x000fec0003800000 */
[----:B------:R-:W-:-:S13]  /*0430*/  FSETP.GTU.FTZ.AND P0, PT, |R0|, +INF , PT ;  /* 0x7f8000000000780b */ /* 0x000fda0003f1c200 */
[----:B------:R-:W-:Y:S01]  /*0440*/  @P0 FADD.FTZ R3, R0, 1 ;  /* 0x3f80000000030421 */ /* 0x000fe20000010000 */
[----:B------:R-:W-:Y:S06]  /*0450*/  @P0 BRA `(.L_x_3) ;  /* 0x0000000000280947 */ /* 0x000fec0003800000 */
[----:B------:R-:W-:-:S13]  /*0460*/  FSETP.NEU.FTZ.AND P0, PT, |R0|, +INF , PT ;  /* 0x7f8000000000780b */ /* 0x000fda0003f1d200 */
[----:B------:R-:W-:-:S04]  /*0470*/  @P0 FFMA R4, R0, 1.84467440737095516160e+19, RZ ;  /* 0x5f80000000040823 */ /* 0x000fc800000000ff */
[----:B------:R-:W0:Y:S02]  /*0480*/  @P0 MUFU.RSQ R3, R4 ;  /* 0x0000000400030308 */ /* 0x000e240000001400 */
[----:B0-----:R-:W-:Y:S01]  /*0490*/  @P0 FMUL.FTZ R5, R4, R3 ;  /* 0x0000000304050220 */ /* 0x001fe20000410000 */
[----:B------:R-:W-:Y:S01]  /*04a0*/  @P0 FMUL.FTZ R7, R3, 0.5 ;  /* 0x3f00000003070820 */ /* 0x000fe20000410000 */
[----:B------:R-:W-:Y:S02]  /*04b0*/  @!P0 MOV R3, R0 ;  /* 0x0000000000038202 */ /* 0x000fe40000000f00 */
[----:B------:R-:W-:-:S04]  /*04c0*/  @P0 FADD.FTZ R6, -R5, -RZ ;  /* 0x800000ff05060221 */ /* 0x000fc80000010100 */
[----:B------:R-:W-:-:S04]  /*04d0*/  @P0 FFMA R6, R5, R6, R4 ;  /* 0x0000000605060223 */ /* 0x000fc80000000004 */
[----:B------:R-:W-:-:S04]  /*04e0*/  @P0 FFMA R6, R6, R7, R5 ;  /* 0x0000000706060223 */ /* 0x000fc80000000005 */
[----:B------:R-:W-:-:S07]  /*04f0*/  @P0 FMUL.FTZ R3, R6, 2.3283064365386962891e-10 ;  /* 0x2f80000006030820 */ /* 0x000fce0000410000 */
.L_x_3:
[----:B------:R-:W-:Y:S01]  /*0500*/  HFMA2 R5, -RZ, RZ, 0, 0 ;  /* 0x00000000ff057431 */ /* 0x000fe200000001ff */
[----:B------:R-:W-:-:S04]  /*0510*/  MOV R4, R8 ;  /* 0x0000000800047202 */ /* 0x000fc80000000f00 */
[----:B------:R-:W-:Y:S05]  /*0520*/  RET.REL.NODEC R4 `(_Z15sqrt_log_kernelPKfS0_Pfi) ;  /* 0xfffffff804b47950 */ /* 0x000fea0003c3ffff */
.L_x_4:
[----:B------:R-:W-:-:S00]  /*0530*/  BRA `(.L_x_4) ;  /* 0xfffffffc00fc7947 */ /* 0x000fc0000383ffff */
[----:B------:R-:W-:-:S00]  /*0540*/  NOP ;  /* 0x0000000000007918 */ /* 0x000fc00000000000 */
        /* <DEDUP_REMOVED lines=11> */
.L_x_5:


//--------------------- .nv.shared.reserved.0     --------------------------
	.section	.nv.shared.reserved.0,"aw",@nobits
	.weak		__nv_reservedSMEM_offset_0_alias
	.size		__nv_reservedSMEM_offset_0_alias, 0, 64
	.other		__nv_reservedSMEM_offset_0_alias,@"STO_CUDA_RESERVED_SHARED STV_DEFAULT"
__nv_reservedSMEM_offset_0_alias:
	.zero		0
	.zero		64


//--------------------- .nv.constant0._Z15sqrt_log_kernelPKfS0_Pfi --------------------------
	.section	.nv.constant0._Z15sqrt_log_kernelPKfS0_Pfi,"a",@progbits
	.sectionflags	@""
	.align	4
.nv.constant0._Z15sqrt_log_kernelPKfS0_Pfi:
	.zero		924


//--------------------- SYMBOLS --------------------------

	.type		.nv.reservedSmem.offset0,@object
	.size		.nv.reservedSmem.offset0,0x4
